//
// Generated by NVIDIA NVVM Compiler
//
// Compiler Build ID: CL-36424714
// Cuda compilation tools, release 13.0, V13.0.88
// Based on NVVM 20.0.0
//

.version 9.0
.target sm_100
.address_size 64

	// .globl	_Z20jacobiClusteredLocaliPfPKfS1_S1_i
.extern .shared .align 16 .b8 shared_x[];

.visible .entry _Z20jacobiClusteredLocaliPfPKfS1_S1_i(
	.param .u32 _Z20jacobiClusteredLocaliPfPKfS1_S1_i_param_0,
	.param .u64 .ptr .align 1 _Z20jacobiClusteredLocaliPfPKfS1_S1_i_param_1,
	.param .u64 .ptr .align 1 _Z20jacobiClusteredLocaliPfPKfS1_S1_i_param_2,
	.param .u64 .ptr .align 1 _Z20jacobiClusteredLocaliPfPKfS1_S1_i_param_3,
	.param .u64 .ptr .align 1 _Z20jacobiClusteredLocaliPfPKfS1_S1_i_param_4,
	.param .u32 _Z20jacobiClusteredLocaliPfPKfS1_S1_i_param_5
)
{
	.reg .pred 	%p<3>;
	.reg .b32 	%r<17>;
	.reg .b32 	%f<18>;
	.reg .b64 	%rd<16>;

	ld.param.u32 	%r5, [_Z20jacobiClusteredLocaliPfPKfS1_S1_i_param_0];
	ld.param.u64 	%rd1, [_Z20jacobiClusteredLocaliPfPKfS1_S1_i_param_1];
	ld.param.u64 	%rd2, [_Z20jacobiClusteredLocaliPfPKfS1_S1_i_param_2];
	ld.param.u64 	%rd3, [_Z20jacobiClusteredLocaliPfPKfS1_S1_i_param_3];
	ld.param.u64 	%rd4, [_Z20jacobiClusteredLocaliPfPKfS1_S1_i_param_4];
	cvta.to.global.u64 	%rd5, %rd4;
	cvta.to.global.u64 	%rd6, %rd3;
	cvta.to.global.u64 	%rd7, %rd2;
	mov.u32 	%r6, %ntid.x;
	mov.u32 	%r7, %ctaid.x;
	mov.u32 	%r8, %tid.x;
	mad.lo.s32 	%r1, %r6, %r7, %r8;
	mul.wide.s32 	%rd8, %r1, 4;
	add.s64 	%rd9, %rd7, %rd8;
	ld.global.f32 	%f1, [%rd9];
	shl.b32 	%r9, %r1, 1;
	mul.wide.s32 	%rd10, %r9, 4;
	add.s64 	%rd11, %rd6, %rd10;
	ld.global.f32 	%f2, [%rd11];
	ld.global.f32 	%f3, [%rd11+4];
	add.s64 	%rd12, %rd5, %rd8;
	ld.global.f32 	%f4, [%rd12];
	shl.b32 	%r10, %r8, 2;
	mov.u32 	%r11, shared_x;
	add.s32 	%r2, %r11, %r10;
	mov.b32 	%r12, 0;
	st.shared.u32 	[%r2+4], %r12;
	st.shared.u32 	[shared_x], %r12;
	shl.b32 	%r13, %r5, 2;
	add.s32 	%r14, %r11, %r13;
	st.shared.u32 	[%r14+4], %r12;
	setp.ge.u32 	%p1, %r8, %r5;
	@%p1 bra 	$L__BB0_4;
	mov.b32 	%r16, 0;
$L__BB0_2:
	ld.shared.f32 	%f5, [%r2];
	fma.rn.f32 	%f6, %f2, %f5, 0f00000000;
	ld.shared.f32 	%f7, [%r2+8];
	fma.rn.f32 	%f8, %f3, %f7, %f6;
	sub.f32 	%f9, %f4, %f8;
	div.rn.f32 	%f10, %f9, %f1;
	st.shared.f32 	[%r2+4], %f10;
	bar.sync 	0;
	ld.shared.f32 	%f11, [%r2];
	fma.rn.f32 	%f12, %f2, %f11, 0f00000000;
	ld.shared.f32 	%f13, [%r2+8];
	fma.rn.f32 	%f14, %f3, %f13, %f12;
	sub.f32 	%f15, %f4, %f14;
	div.rn.f32 	%f16, %f15, %f1;
	st.shared.f32 	[%r2+4], %f16;
	bar.sync 	0;
	add.s32 	%r16, %r16, 2;
	setp.ne.s32 	%p2, %r16, 30;
	@%p2 bra 	$L__BB0_2;
	ld.shared.f32 	%f17, [%r2+4];
	cvta.to.global.u64 	%rd13, %rd1;
	add.s64 	%rd15, %rd13, %rd8;
	st.global.f32 	[%rd15], %f17;
$L__BB0_4:
	ret;

}


// ===== COMPILED SASS (sm_100) =====

	.target	sm_100

	.elftype	@"ET_EXEC"


//--------------------- .note.nv.tkinfo           --------------------------
	.section	.note.nv.tkinfo,"",@"SHT_NOTE"
	.sectionflags	@"SHF_NOTE_NV_TKINFO"
	.tkinfo
        /*0018*/ 	.word	0x00000002
        /*0030*/ 	.string	""
        /*0030*/ 	.string	"ptxas"
        /*0030*/ 	.string	"Cuda compilation tools, release 13.0, V13.0.88"
        /*0030*/ 	.string	"Build cuda_13.0.r13.0/compiler.36424714_0"
        /*0030*/ 	.string	"-arch sm_100 -m 64 "



//--------------------- .note.nv.cuinfo           --------------------------
	.section	.note.nv.cuinfo,"",@"SHT_NOTE"
	.sectionflags	@"SHF_NOTE_NV_CUINFO"
        /*0018*/ 	.short	0x0002
        /*001a*/ 	.short	0x0064
        /*001c*/ 	.short	0x0082
	.zero		2


//--------------------- .nv.info                  --------------------------
	.section	.nv.info,"",@"SHT_CUDA_INFO"
	.align	4


	//----- nvinfo : EIATTR_REGCOUNT
	.align		4
        /*0000*/ 	.byte	0x04, 0x2f
        /*0002*/ 	.short	(.L_1 - .L_0)
	.align		4
.L_0:
        /*0004*/ 	.word	index@(_Z20jacobiClusteredLocaliPfPKfS1_S1_i)
        /*0008*/ 	.word	0x00000013


	//----- nvinfo : EIATTR_FRAME_SIZE
	.align		4
.L_1:
        /*000c*/ 	.byte	0x04, 0x11
        /*000e*/ 	.short	(.L_3 - .L_2)
	.align		4
.L_2:
        /*0010*/ 	.word	index@($__internal_0_$__cuda_sm3x_div_rn_noftz_f32_slowpath)
        /*0014*/ 	.word	0x00000000


	//----- nvinfo : EIATTR_FRAME_SIZE
	.align		4
.L_3:
        /*0018*/ 	.byte	0x04, 0x11
        /*001a*/ 	.short	(.L_5 - .L_4)
	.align		4
.L_4:
        /*001c*/ 	.word	index@(_Z20jacobiClusteredLocaliPfPKfS1_S1_i)
        /*0020*/ 	.word	0x00000000


	//----- nvinfo : EIATTR_MIN_STACK_SIZE
	.align		4
.L_5:
        /*0024*/ 	.byte	0x04, 0x12
        /*0026*/ 	.short	(.L_7 - .L_6)
	.align		4
.L_6:
        /*0028*/ 	.word	index@(_Z20jacobiClusteredLocaliPfPKfS1_S1_i)
        /*002c*/ 	.word	0x00000000
.L_7:


//--------------------- .nv.compat                --------------------------
	.section	.nv.compat,"",@"SHT_CUDA_COMPAT_INFO"
	.align	4
        /*0000*/ 	.byte	0x02, 0x09, 0x00, 0x00, 0x02, 0x02, 0x01, 0x00, 0x02, 0x05, 0x05, 0x00, 0x03, 0x07, 0x01, 0x01
        /*0010*/ 	.byte	0x02, 0x03, 0x00, 0x00, 0x02, 0x06, 0x01, 0x00, 0x04, 0x0b, 0x08, 0x00, 0x01, 0x00, 0x00, 0x00
        /*0020*/ 	.byte	0x00, 0x00, 0x00, 0x00


//--------------------- .nv.info._Z20jacobiClusteredLocaliPfPKfS1_S1_i --------------------------
	.section	.nv.info._Z20jacobiClusteredLocaliPfPKfS1_S1_i,"",@"SHT_CUDA_INFO"
	.sectionflags	@""
	.align	4


	//----- nvinfo : EIATTR_CUDA_API_VERSION
	.align		4
        /*0000*/ 	.byte	0x04, 0x37
        /*0002*/ 	.short	(.L_9 - .L_8)
.L_8:
        /*0004*/ 	.word	0x00000082


	//----- nvinfo : EIATTR_KPARAM_INFO
	.align		4
.L_9:
        /*0008*/ 	.byte	0x04, 0x17
        /*000a*/ 	.short	(.L_11 - .L_10)
.L_10:
        /*000c*/ 	.word	0x00000000
        /*0010*/ 	.short	0x0005
        /*0012*/ 	.short	0x0028
        /*0014*/ 	.byte	0x00, 0xf0, 0x11, 0x00


	//----- nvinfo : EIATTR_KPARAM_INFO
	.align		4
.L_11:
        /*0018*/ 	.byte	0x04, 0x17
        /*001a*/ 	.short	(.L_13 - .L_12)
.L_12:
        /*001c*/ 	.word	0x00000000
        /*0020*/ 	.short	0x0004
        /*0022*/ 	.short	0x0020
        /*0024*/ 	.byte	0x00, 0xf5, 0x21, 0x00


	//----- nvinfo : EIATTR_KPARAM_INFO
	.align		4
.L_13:
        /*0028*/ 	.byte	0x04, 0x17
        /*002a*/ 	.short	(.L_15 - .L_14)
.L_14:
        /*002c*/ 	.word	0x00000000
        /*0030*/ 	.short	0x0003
        /*0032*/ 	.short	0x0018
        /*0034*/ 	.byte	0x00, 0xf5, 0x21, 0x00


	//----- nvinfo : EIATTR_KPARAM_INFO
	.align		4
.L_15:
        /*0038*/ 	.byte	0x04, 0x17
        /*003a*/ 	.short	(.L_17 - .L_16)
.L_16:
        /*003c*/ 	.word	0x00000000
        /*0040*/ 	.short	0x0002
        /*0042*/ 	.short	0x0010
        /*0044*/ 	.byte	0x00, 0xf5, 0x21, 0x00


	//----- nvinfo : EIATTR_KPARAM_INFO
	.align		4
.L_17:
        /*0048*/ 	.byte	0x04, 0x17
        /*004a*/ 	.short	(.L_19 - .L_18)
.L_18:
        /*004c*/ 	.word	0x00000000
        /*0050*/ 	.short	0x0001
        /*0052*/ 	.short	0x0008
        /*0054*/ 	.byte	0x00, 0xf5, 0x21, 0x00


	//----- nvinfo : EIATTR_KPARAM_INFO
	.align		4
.L_19:
        /*0058*/ 	.byte	0x04, 0x17
        /*005a*/ 	.short	(.L_21 - .L_20)
.L_20:
        /*005c*/ 	.word	0x00000000
        /*0060*/ 	.short	0x0000
        /*0062*/ 	.short	0x0000
        /*0064*/ 	.byte	0x00, 0xf0, 0x11, 0x00


	//----- nvinfo : EIATTR_SPARSE_MMA_MASK
	.align		4
.L_21:
        /*0068*/ 	.byte	0x03, 0x50
        /*006a*/ 	.short	0x0000


	//----- nvinfo : EIATTR_MAXREG_COUNT
	.align		4
        /*006c*/ 	.byte	0x03, 0x1b
        /*006e*/ 	.short	0x00ff


	//----- nvinfo : EIATTR_NUM_BARRIERS
	.align		4
        /*0070*/ 	.byte	0x02, 0x4c
        /*0072*/ 	.byte	0x01
	.zero		1


	//----- nvinfo : EIATTR_MERCURY_ISA_VERSION
	.align		4
        /*0074*/ 	.byte	0x03, 0x5f
        /*0076*/ 	.short	0x0101


	//----- nvinfo : EIATTR_VRC_CTA_INIT_COUNT
	.align		4
        /*0078*/ 	.byte	0x02, 0x4a
	.zero		1
	.zero		1


	//----- nvinfo : EIATTR_EXIT_INSTR_OFFSETS
	.align		4
        /*007c*/ 	.byte	0x04, 0x1c
        /*007e*/ 	.short	(.L_23 - .L_22)


	//   ....[0]....
.L_22:
        /*0080*/ 	.word	0x00000110


	//   ....[1]....
        /*0084*/ 	.word	0x000004c0


	//----- nvinfo : EIATTR_CRS_STACK_SIZE
	.align		4
.L_23:
        /*0088*/ 	.byte	0x04, 0x1e
        /*008a*/ 	.short	(.L_25 - .L_24)
.L_24:
        /*008c*/ 	.word	0x00000000


	//----- nvinfo : EIATTR_CBANK_PARAM_SIZE
	.align		4
.L_25:
        /*0090*/ 	.byte	0x03, 0x19
        /*0092*/ 	.short	0x002c


	//----- nvinfo : EIATTR_PARAM_CBANK
	.align		4
        /*0094*/ 	.byte	0x04, 0x0a
        /*0096*/ 	.short	(.L_27 - .L_26)
	.align		4
.L_26:
        /*0098*/ 	.word	index@(.nv.constant0._Z20jacobiClusteredLocaliPfPKfS1_S1_i)
        /*009c*/ 	.short	0x0380
        /*009e*/ 	.short	0x002c


	//----- nvinfo : EIATTR_SW_WAR
	.align		4
.L_27:
        /*00a0*/ 	.byte	0x04, 0x36
        /*00a2*/ 	.short	(.L_29 - .L_28)
.L_28:
        /*00a4*/ 	.word	0x00000008
.L_29:


//--------------------- .nv.callgraph             --------------------------
	.section	.nv.callgraph,"",@"SHT_CUDA_CALLGRAPH"
	.align	4
	.sectionentsize	8
	.align		4
        /*0000*/ 	.word	0x00000000
	.align		4
        /*0004*/ 	.word	0xffffffff
	.align		4
        /*0008*/ 	.word	0x00000000
	.align		4
        /*000c*/ 	.word	0xfffffffe
	.align		4
        /*0010*/ 	.word	0x00000000
	.align		4
        /*0014*/ 	.word	0xfffffffd
	.align		4
        /*0018*/ 	.word	0x00000000
	.align		4
        /*001c*/ 	.word	0xfffffffc


//--------------------- .text._Z20jacobiClusteredLocaliPfPKfS1_S1_i --------------------------
	.section	.text._Z20jacobiClusteredLocaliPfPKfS1_S1_i,"ax",@progbits
	.align	128
        .global         _Z20jacobiClusteredLocaliPfPKfS1_S1_i
        .type           _Z20jacobiClusteredLocaliPfPKfS1_S1_i,@function
        .size           _Z20jacobiClusteredLocaliPfPKfS1_S1_i,(.L_x_17 - _Z20jacobiClusteredLocaliPfPKfS1_S1_i)
        .other          _Z20jacobiClusteredLocaliPfPKfS1_S1_i,@"STO_CUDA_ENTRY STV_DEFAULT"
_Z20jacobiClusteredLocaliPfPKfS1_S1_i:
.text._Z20jacobiClusteredLocaliPfPKfS1_S1_i:
[----:B------:R-:W-:Y:S01]  /*0000*/  LDC R1, c[0x0][0x37c] ;  /* 0x0000df00ff017b82 */ /* 0x000fe20000000800 */
[----:B------:R-:W0:Y:S07]  /*0010*/  S2R R3, SR_TID.X ;  /* 0x0000000000037919 */ /* 0x000e2e0000002100 */
[----:B------:R-:W1:Y:S01]  /*0020*/  S2UR UR5, SR_CgaCtaId ;  /* 0x00000000000579c3 */ /* 0x000e620000008800 */
[----:B------:R-:W2:Y:S01]  /*0030*/  LDCU UR7, c[0x0][0x380] ;  /* 0x00007000ff0777ac */ /* 0x000ea20008000800 */
[----:B------:R-:W3:Y:S01]  /*0040*/  S2R R4, SR_CTAID.X ;  /* 0x0000000000047919 */ /* 0x000ee20000002500 */
[----:B------:R-:W3:Y:S05]  /*0050*/  LDCU UR6, c[0x0][0x360] ;  /* 0x00006c00ff0677ac */ /* 0x000eea0008000800 */
[----:B------:R-:W4:Y:S01]  /*0060*/  LDC.64 R8, c[0x0][0x398] ;  /* 0x0000e600ff087b82 */ /* 0x000f220000000a00 */
[----:B------:R-:W-:-:S02]  /*0070*/  UMOV UR4, 0x400 ;  /* 0x0000040000047882 */ /* 0x000fc40000000000 */
[----:B-1----:R-:W-:-:S04]  /*0080*/  ULEA UR4, UR5, UR4, 0x18 ;  /* 0x0000000405047291 */ /* 0x002fc8000f8ec0ff */
[----:B--2---:R-:W-:Y:S02]  /*0090*/  ULEA UR5, UR7, UR4, 0x2 ;  /* 0x0000000407057291 */ /* 0x004fe4000f8e10ff */
[C---:B0-----:R-:W-:Y:S02]  /*00a0*/  ISETP.GE.U32.AND P0, PT, R3.reuse, UR7, PT ;  /* 0x0000000703007c0c */ /* 0x041fe4000bf06070 */
[----:B------:R-:W-:Y:S01]  /*00b0*/  LEA R5, R3, UR4, 0x2 ;  /* 0x0000000403057c11 */ /* 0x000fe2000f8e10ff */
[----:B---3--:R-:W-:Y:S02]  /*00c0*/  IMAD R4, R4, UR6, R3 ;  /* 0x0000000604047c24 */ /* 0x008fe4000f8e0203 */
[----:B------:R-:W0:Y:S02]  /*00d0*/  LDC.64 R2, c[0x0][0x390] ;  /* 0x0000e400ff027b82 */ /* 0x000e240000000a00 */
[----:B------:R1:W-:Y:S04]  /*00e0*/  STS [R5+0x4], RZ ;  /* 0x000004ff05007388 */ /* 0x0003e80000000800 */
[----:B------:R-:W-:Y:S04]  /*00f0*/  STS [UR4], RZ ;  /* 0x000000ffff007988 */ /* 0x000fe80008000804 */
[----:B------:R-:W-:Y:S01]  /*0100*/  STS [UR5+0x4], RZ ;  /* 0x000004ffff007988 */ /* 0x000fe20008000805 */
[----:B-1----:R-:W-:Y:S05]  /*0110*/  @P0 EXIT ;  /* 0x000000000000094d */ /* 0x002fea0003800000 */
[----:B------:R-:W1:Y:S01]  /*0120*/  LDC.64 R10, c[0x0][0x3a0] ;  /* 0x0000e800ff0a7b82 */ /* 0x000e620000000a00 */
[----:B------:R-:W2:Y:S01]  /*0130*/  LDCU.64 UR6, c[0x0][0x358] ;  /* 0x00006b00ff0677ac */ /* 0x000ea20008000a00 */
[C---:B------:R-:W-:Y:S02]  /*0140*/  IMAD.SHL.U32 R7, R4.reuse, 0x2, RZ ;  /* 0x0000000204077824 */ /* 0x040fe400078e00ff */
[----:B0-----:R-:W-:-:S04]  /*0150*/  IMAD.WIDE R2, R4, 0x4, R2 ;  /* 0x0000000404027825 */ /* 0x001fc800078e0202 */
[----:B----4-:R-:W-:-:S05]  /*0160*/  IMAD.WIDE R8, R7, 0x4, R8 ;  /* 0x0000000407087825 */ /* 0x010fca00078e0208 */
[----:B--2---:R0:W5:Y:S04]  /*0170*/  LDG.E R0, desc[UR6][R8.64] ;  /* 0x0000000608007981 */ /* 0x004168000c1e1900 */
[----:B------:R0:W5:Y:S01]  /*0180*/  LDG.E R6, desc[UR6][R8.64+0x4] ;  /* 0x0000040608067981 */ /* 0x000162000c1e1900 */
[----:B-1----:R-:W-:-:S03]  /*0190*/  IMAD.WIDE R10, R4, 0x4, R10 ;  /* 0x00000004040a7825 */ /* 0x002fc600078e020a */
[----:B------:R0:W5:Y:S04]  /*01a0*/  LDG.E R3, desc[UR6][R2.64] ;  /* 0x0000000602037981 */ /* 0x000168000c1e1900 */
[----:B------:R0:W5:Y:S01]  /*01b0*/  LDG.E R7, desc[UR6][R10.64] ;  /* 0x000000060a077981 */ /* 0x000162000c1e1900 */
[----:B------:R-:W-:-:S05]  /*01c0*/  UMOV UR4, URZ ;  /* 0x000000ff00047c82 */ /* 0x000fca0008000000 */
.L_x_4:
[----:B0-----:R-:W0:Y:S01]  /*01d0*/  LDS R9, [R5] ;  /* 0x0000000005097984 */ /* 0x001e220000000800 */
[----:B-1---5:R-:W1:Y:S01]  /*01e0*/  MUFU.RCP R8, R3 ;  /* 0x0000000300087308 */ /* 0x022e620000001000 */
[----:B------:R-:W-:Y:S01]  /*01f0*/  UIADD3 UR4, UPT, UPT, UR4, 0x2, URZ ;  /* 0x0000000204047890 */ /* 0x000fe2000fffe0ff */
[----:B------:R-:W-:Y:S01]  /*0200*/  BSSY.RECONVERGENT B0, `(.L_x_0) ;  /* 0x0000010000007945 */ /* 0x000fe20003800200 */
[----:B------:R-:W2:Y:S02]  /*0210*/  LDS R2, [R5+0x8] ;  /* 0x0000080005027984 */ /* 0x000ea40000000800 */
[----:B------:R-:W-:Y:S01]  /*0220*/  UISETP.NE.AND UP0, UPT, UR4, 0x1e, UPT ;  /* 0x0000001e0400788c */ /* 0x000fe2000bf05270 */
[----:B0-----:R-:W-:-:S04]  /*0230*/  FFMA R9, R0, R9, RZ ;  /* 0x0000000900097223 */ /* 0x001fc800000000ff */
[----:B--2---:R-:W-:Y:S01]  /*0240*/  FFMA R2, R6, R2, R9 ;  /* 0x0000000206027223 */ /* 0x004fe20000000009 */
[----:B-1----:R-:W-:-:S03]  /*0250*/  FFMA R9, -R3, R8, 1 ;  /* 0x3f80000003097423 */ /* 0x002fc60000000108 */
[----:B------:R-:W-:Y:S01]  /*0260*/  FADD R2, R7, -R2 ;  /* 0x8000000207027221 */ /* 0x000fe20000000000 */
[----:B------:R-:W-:-:S03]  /*0270*/  FFMA R9, R8, R9, R8 ;  /* 0x0000000908097223 */ /* 0x000fc60000000008 */
[----:B------:R-:W0:Y:S01]  /*0280*/  FCHK P0, R2, R3 ;  /* 0x0000000302007302 */ /* 0x000e220000000000 */
[----:B------:R-:W-:-:S04]  /*0290*/  FFMA R8, R2, R9, RZ ;  /* 0x0000000902087223 */ /* 0x000fc800000000ff */
[----:B------:R-:W-:-:S04]  /*02a0*/  FFMA R10, -R3, R8, R2 ;  /* 0x00000008030a7223 */ /* 0x000fc80000000102 */
[----:B------:R-:W-:Y:S01]  /*02b0*/  FFMA R8, R9, R10, R8 ;  /* 0x0000000a09087223 */ /* 0x000fe20000000008 */
[----:B0-----:R-:W-:Y:S06]  /*02c0*/  @!P0 BRA `(.L_x_1) ;  /* 0x00000000000c8947 */ /* 0x001fec0003800000 */
[----:B------:R-:W-:-:S07]  /*02d0*/  MOV R8, 0x2f0 ;  /* 0x000002f000087802 */ /* 0x000fce0000000f00 */
[----:B------:R-:W-:Y:S05]  /*02e0*/  CALL.REL.NOINC `($__internal_0_$__cuda_sm3x_div_rn_noftz_f32_slowpath) ;  /* 0x0000000000787944 */ /* 0x000fea0003c00000 */
[----:B------:R-:W-:-:S07]  /*02f0*/  IMAD.MOV.U32 R8, RZ, RZ, R2 ;  /* 0x000000ffff087224 */ /* 0x000fce00078e0002 */
.L_x_1:
[----:B------:R-:W-:Y:S05]  /*0300*/  BSYNC.RECONVERGENT B0 ;  /* 0x0000000000007941 */ /* 0x000fea0003800200 */
.L_x_0:
[----:B------:R-:W-:Y:S01]  /*0310*/  STS [R5+0x4], R8 ;  /* 0x0000040805007388 */ /* 0x000fe20000000800 */
[----:B------:R-:W0:Y:S01]  /*0320*/  MUFU.RCP R12, R3 ;  /* 0x00000003000c7308 */ /* 0x000e220000001000 */
[----:B------:R-:W-:Y:S01]  /*0330*/  BSSY.RECONVERGENT B0, `(.L_x_2) ;  /* 0x0000011000007945 */ /* 0x000fe20003800200 */
[----:B------:R-:W-:Y:S06]  /*0340*/  BAR.SYNC.DEFER_BLOCKING 0x0 ;  /* 0x0000000000007b1d */ /* 0x000fec0000010000 */
[----:B------:R-:W1:Y:S04]  /*0350*/  LDS R9, [R5] ;  /* 0x0000000005097984 */ /* 0x000e680000000800 */
[----:B------:R-:W2:Y:S01]  /*0360*/  LDS R2, [R5+0x8] ;  /* 0x0000080005027984 */ /* 0x000ea20000000800 */
[----:B-1----:R-:W-:-:S04]  /*0370*/  FFMA R9, R0, R9, RZ ;  /* 0x0000000900097223 */ /* 0x002fc800000000ff */
[----:B--2---:R-:W-:Y:S01]  /*0380*/  FFMA R2, R6, R2, R9 ;  /* 0x0000000206027223 */ /* 0x004fe20000000009 */
[----:B0-----:R-:W-:-:S03]  /*0390*/  FFMA R9, -R3, R12, 1 ;  /* 0x3f80000003097423 */ /* 0x001fc6000000010c */
[----:B------:R-:W-:Y:S01]  /*03a0*/  FADD R10, R7, -R2 ;  /* 0x80000002070a7221 */ /* 0x000fe20000000000 */
[----:B------:R-:W-:-:S03]  /*03b0*/  FFMA R2, R12, R9, R12 ;  /* 0x000000090c027223 */ /* 0x000fc6000000000c */
[----:B------:R-:W0:Y:S01]  /*03c0*/  FCHK P0, R10, R3 ;  /* 0x000000030a007302 */ /* 0x000e220000000000 */
[----:B------:R-:W-:-:S04]  /*03d0*/  FFMA R9, R2, R10, RZ ;  /* 0x0000000a02097223 */ /* 0x000fc800000000ff */
[----:B------:R-:W-:-:S04]  /*03e0*/  FFMA R8, -R3, R9, R10 ;  /* 0x0000000903087223 */ /* 0x000fc8000000010a */
[----:B------:R-:W-:Y:S01]  /*03f0*/  FFMA R2, R2, R8, R9 ;  /* 0x0000000802027223 */ /* 0x000fe20000000009 */
[----:B0-----:R-:W-:Y:S06]  /*0400*/  @!P0 BRA `(.L_x_3) ;  /* 0x00000000000c8947 */ /* 0x001fec0003800000 */
[----:B------:R-:W-:Y:S01]  /*0410*/  IMAD.MOV.U32 R2, RZ, RZ, R10 ;  /* 0x000000ffff027224 */ /* 0x000fe200078e000a */
[----:B------:R-:W-:-:S07]  /*0420*/  MOV R8, 0x440 ;  /* 0x0000044000087802 */ /* 0x000fce0000000f00 */
[----:B------:R-:W-:Y:S05]  /*0430*/  CALL.REL.NOINC `($__internal_0_$__cuda_sm3x_div_rn_noftz_f32_slowpath) ;  /* 0x0000000000247944 */ /* 0x000fea0003c00000 */
.L_x_3:
[----:B------:R-:W-:Y:S05]  /*0440*/  BSYNC.RECONVERGENT B0 ;  /* 0x0000000000007941 */ /* 0x000fea0003800200 */
.L_x_2:
[----:B------:R1:W-:Y:S01]  /*0450*/  STS [R5+0x4], R2 ;  /* 0x0000040205007388 */ /* 0x0003e20000000800 */
[----:B------:R-:W-:Y:S06]  /*0460*/  BAR.SYNC.DEFER_BLOCKING 0x0 ;  /* 0x0000000000007b1d */ /* 0x000fec0000010000 */
[----:B------:R-:W-:Y:S05]  /*0470*/  BRA.U UP0, `(.L_x_4) ;  /* 0xfffffffd00547547 */ /* 0x000fea000b83ffff */
[----:B-1----:R-:W0:Y:S01]  /*0480*/  LDS R5, [R5+0x4] ;  /* 0x0000040005057984 */ /* 0x002e220000000800 */
[----:B------:R-:W1:Y:S02]  /*0490*/  LDC.64 R2, c[0x0][0x388] ;  /* 0x0000e200ff027b82 */ /* 0x000e640000000a00 */
[----:B-1----:R-:W-:-:S05]  /*04a0*/  IMAD.WIDE R2, R4, 0x4, R2 ;  /* 0x0000000404027825 */ /* 0x002fca00078e0202 */
[----:B0-----:R-:W-:Y:S01]  /*04b0*/  STG.E desc[UR6][R2.64], R5 ;  /* 0x0000000502007986 */ /* 0x001fe2000c101906 */
[----:B------:R-:W-:Y:S05]  /*04c0*/  EXIT ;  /* 0x000000000000794d */ /* 0x000fea0003800000 */
        .weak           $__internal_0_$__cuda_sm3x_div_rn_noftz_f32_slowpath
        .type           $__internal_0_$__cuda_sm3x_div_rn_noftz_f32_slowpath,@function
        .size           $__internal_0_$__cuda_sm3x_div_rn_noftz_f32_slowpath,(.L_x_17 - $__internal_0_$__cuda_sm3x_div_rn_noftz_f32_slowpath)
$__internal_0_$__cuda_sm3x_div_rn_noftz_f32_slowpath:
[--C-:B------:R-:W-:Y:S01]  /*04d0*/  SHF.R.U32.HI R10, RZ, 0x17, R3.reuse ;  /* 0x00000017ff0a7819 */ /* 0x100fe20000011603 */
[----:B------:R-:W-:Y:S01]  /*04e0*/  BSSY.RECONVERGENT B1, `(.L_x_5) ;  /* 0x0000063000017945 */ /* 0x000fe20003800200 */
[----:B------:R-:W-:Y:S01]  /*04f0*/  SHF.R.U32.HI R9, RZ, 0x17, R2 ;  /* 0x00000017ff097819 */ /* 0x000fe20000011602 */
[----:B------:R-:W-:Y:S01]  /*0500*/  IMAD.MOV.U32 R11, RZ, RZ, R3 ;  /* 0x000000ffff0b7224 */ /* 0x000fe200078e0003 */
[----:B------:R-:W-:Y:S02]  /*0510*/  LOP3.LUT R10, R10, 0xff, RZ, 0xc0, !PT ;  /* 0x000000ff0a0a7812 */ /* 0x000fe400078ec0ff */
[----:B------:R-:W-:-:S03]  /*0520*/  LOP3.LUT R14, R9, 0xff, RZ, 0xc0, !PT ;  /* 0x000000ff090e7812 */ /* 0x000fc600078ec0ff */
[----:B------:R-:W-:Y:S02]  /*0530*/  VIADD R13, R10, 0xffffffff ;  /* 0xffffffff0a0d7836 */ /* 0x000fe40000000000 */
[----:B------:R-:W-:-:S03]  /*0540*/  VIADD R12, R14, 0xffffffff ;  /* 0xffffffff0e0c7836 */ /* 0x000fc60000000000 */
[----:B------:R-:W-:-:S04]  /*0550*/  ISETP.GT.U32.AND P0, PT, R13, 0xfd, PT ;  /* 0x000000fd0d00780c */ /* 0x000fc80003f04070 */
[----:B------:R-:W-:-:S13]  /*0560*/  ISETP.GT.U32.OR P0, PT, R12, 0xfd, P0 ;  /* 0x000000fd0c00780c */ /* 0x000fda0000704470 */
[----:B------:R-:W-:Y:S01]  /*0570*/  @!P0 MOV R9, RZ ;  /* 0x000000ff00098202 */ /* 0x000fe20000000f00 */
[----:B------:R-:W-:Y:S06]  /*0580*/  @!P0 BRA `(.L_x_6) ;  /* 0x00000000005c8947 */ /* 0x000fec0003800000 */
[----:B------:R-:W-:Y:S02]  /*0590*/  FSETP.GTU.FTZ.AND P0, PT, |R2|, +INF , PT ;  /* 0x7f8000000200780b */ /* 0x000fe40003f1c200 */
[----:B------:R-:W-:-:S04]  /*05a0*/  FSETP.GTU.FTZ.AND P1, PT, |R3|, +INF , PT ;  /* 0x7f8000000300780b */ /* 0x000fc80003f3c200 */
[----:B------:R-:W-:-:S13]  /*05b0*/  PLOP3.LUT P0, PT, P0, P1, PT, 0xf8, 0x8f ;  /* 0x00000000008f781c */ /* 0x000fda0000703f70 */
[----:B------:R-:W-:Y:S05]  /*05c0*/  @P0 BRA `(.L_x_7) ;  /* 0x00000004004c0947 */ /* 0x000fea0003800000 */
[----:B------:R-:W-:-:S13]  /*05d0*/  LOP3.LUT P0, RZ, R11, 0x7fffffff, R2, 0xc8, !PT ;  /* 0x7fffffff0bff7812 */ /* 0x000fda000780c802 */
[----:B------:R-:W-:Y:S05]  /*05e0*/  @!P0 BRA `(.L_x_8) ;  /* 0x00000004003c8947 */ /* 0x000fea0003800000 */
[C---:B------:R-:W-:Y:S02]  /*05f0*/  FSETP.NEU.FTZ.AND P2, PT, |R2|.reuse, +INF , PT ;  /* 0x7f8000000200780b */ /* 0x040fe40003f5d200 */
[----:B------:R-:W-:Y:S02]  /*0600*/  FSETP.NEU.FTZ.AND P1, PT, |R3|, +INF , PT ;  /* 0x7f8000000300780b */ /* 0x000fe40003f3d200 */
[----:B------:R-:W-:-:S11]  /*0610*/  FSETP.NEU.FTZ.AND P0, PT, |R2|, +INF , PT ;  /* 0x7f8000000200780b */ /* 0x000fd60003f1d200 */
[----:B------:R-:W-:Y:S05]  /*0620*/  @!P1 BRA !P2, `(.L_x_8) ;  /* 0x00000004002c9947 */ /* 0x000fea0005000000 */
[----:B------:R-:W-:-:S04]  /*0630*/  LOP3.LUT P2, RZ, R2, 0x7fffffff, RZ, 0xc0, !PT ;  /* 0x7fffffff02ff7812 */ /* 0x000fc8000784c0ff */
[----:B------:R-:W-:-:S13]  /*0640*/  PLOP3.LUT P1, PT, P1, P2, PT, 0x2f, 0xf2 ;  /* 0x0000000000f2781c */ /* 0x000fda0000f24577 */
[----:B------:R-:W-:Y:S05]  /*0650*/  @P1 BRA `(.L_x_9) ;  /* 0x0000000400181947 */ /* 0x000fea0003800000 */
[----:B------:R-:W-:-:S04]  /*0660*/  LOP3.LUT P1, RZ, R11, 0x7fffffff, RZ, 0xc0, !PT ;  /* 0x7fffffff0bff7812 */ /* 0x000fc8000782c0ff */
[----:B------:R-:W-:-:S13]  /*0670*/  PLOP3.LUT P0, PT, P0, P1, PT, 0x2f, 0xf2 ;  /* 0x0000000000f2781c */ /* 0x000fda0000702577 */
[----:B------:R-:W-:Y:S05]  /*0680*/  @P0 BRA `(.L_x_10) ;  /* 0x0000000400000947 */ /* 0x000fea0003800000 */
[----:B------:R-:W-:Y:S02]  /*0690*/  ISETP.GE.AND P0, PT, R12, RZ, PT ;  /* 0x000000ff0c00720c */ /* 0x000fe40003f06270 */
[----:B------:R-:W-:-:S11]  /*06a0*/  ISETP.GE.AND P1, PT, R13, RZ, PT ;  /* 0x000000ff0d00720c */ /* 0x000fd60003f26270 */
[----:B------:R-:W-:Y:S02]  /*06b0*/  @P0 IMAD.MOV.U32 R9, RZ, RZ, RZ ;  /* 0x000000ffff090224 */ /* 0x000fe400078e00ff */
[----:B------:R-:W-:Y:S01]  /*06c0*/  @!P0 FFMA R2, R2, 1.84467440737095516160e+19, RZ ;  /* 0x5f80000002028823 */ /* 0x000fe200000000ff */
[----:B------:R-:W-:Y:S02]  /*06d0*/  @!P0 IMAD.MOV.U32 R9, RZ, RZ, -0x40 ;  /* 0xffffffc0ff098424 */ /* 0x000fe400078e00ff */
[----:B------:R-:W-:Y:S02]  /*06e0*/  @!P1 FFMA R11, R3, 1.84467440737095516160e+19, RZ ;  /* 0x5f800000030b9823 */ /* 0x000fe400000000ff */
[----:B------:R-:W-:-:S07]  /*06f0*/  @!P1 VIADD R9, R9, 0x40 ;  /* 0x0000004009099836 */ /* 0x000fce0000000000 */
.L_x_6:
[----:B------:R-:W-:Y:S01]  /*0700*/  LEA R12, R10, 0xc0800000, 0x17 ;  /* 0xc08000000a0c7811 */ /* 0x000fe200078eb8ff */
[----:B------:R-:W-:Y:S04]  /*0710*/  BSSY.RECONVERGENT B2, `(.L_x_11) ;  /* 0x0000036000027945 */ /* 0x000fe80003800200 */
[----:B------:R-:W-:Y:S01]  /*0720*/  IMAD.IADD R12, R11, 0x1, -R12 ;  /* 0x000000010b0c7824 */ /* 0x000fe200078e0a0c */
[----:B------:R-:W-:-:S03]  /*0730*/  IADD3 R11, PT, PT, R14, -0x7f, RZ ;  /* 0xffffff810e0b7810 */ /* 0x000fc60007ffe0ff */
[----:B------:R0:W1:Y:S01]  /*0740*/  MUFU.RCP R13, R12 ;  /* 0x0000000c000d7308 */ /* 0x0000620000001000 */
[----:B------:R-:W-:Y:S01]  /*0750*/  FADD.FTZ R15, -R12, -RZ ;  /* 0x800000ff0c0f7221 */ /* 0x000fe20000010100 */
[C---:B------:R-:W-:Y:S01]  /*0760*/  IMAD R2, R11.reuse, -0x800000, R2 ;  /* 0xff8000000b027824 */ /* 0x040fe200078e0202 */
[----:B0-----:R-:W-:-:S05]  /*0770*/  IADD3 R12, PT, PT, R11, 0x7f, -R10 ;  /* 0x0000007f0b0c7810 */ /* 0x001fca0007ffe80a */
[----:B------:R-:W-:Y:S02]  /*0780*/  IMAD.IADD R9, R12, 0x1, R9 ;  /* 0x000000010c097824 */ /* 0x000fe400078e0209 */
[----:B-1----:R-:W-:-:S04]  /*0790*/  FFMA R14, R13, R15, 1 ;  /* 0x3f8000000d0e7423 */ /* 0x002fc8000000000f */
[----:B------:R-:W-:-:S04]  /*07a0*/  FFMA R16, R13, R14, R13 ;  /* 0x0000000e0d107223 */ /* 0x000fc8000000000d */
[----:B------:R-:W-:-:S04]  /*07b0*/  FFMA R13, R2, R16, RZ ;  /* 0x00000010020d7223 */ /* 0x000fc800000000ff */
[----:B------:R-:W-:-:S04]  /*07c0*/  FFMA R14, R15, R13, R2 ;  /* 0x0000000d0f0e7223 */ /* 0x000fc80000000002 */
[----:B------:R-:W-:-:S04]  /*07d0*/  FFMA R13, R16, R14, R13 ;  /* 0x0000000e100d7223 */ /* 0x000fc8000000000d */
[----:B------:R-:W-:-:S04]  /*07e0*/  FFMA R14, R15, R13, R2 ;  /* 0x0000000d0f0e7223 */ /* 0x000fc80000000002 */
[----:B------:R-:W-:-:S05]  /*07f0*/  FFMA R2, R16, R14, R13 ;  /* 0x0000000e10027223 */ /* 0x000fca000000000d */
[----:B------:R-:W-:-:S04]  /*0800*/  SHF.R.U32.HI R10, RZ, 0x17, R2 ;  /* 0x00000017ff0a7819 */ /* 0x000fc80000011602 */
[----:B------:R-:W-:-:S05]  /*0810*/  LOP3.LUT R10, R10, 0xff, RZ, 0xc0, !PT ;  /* 0x000000ff0a0a7812 */ /* 0x000fca00078ec0ff */
[----:B------:R-:W-:-:S04]  /*0820*/  IMAD.IADD R15, R10, 0x1, R9 ;  /* 0x000000010a0f7824 */ /* 0x000fc800078e0209 */
[----:B------:R-:W-:-:S05]  /*0830*/  VIADD R10, R15, 0xffffffff ;  /* 0xffffffff0f0a7836 */ /* 0x000fca0000000000 */
[----:B------:R-:W-:-:S13]  /*0840*/  ISETP.GE.U32.AND P0, PT, R10, 0xfe, PT ;  /* 0x000000fe0a00780c */ /* 0x000fda0003f06070 */
[----:B------:R-:W-:Y:S05]  /*0850*/  @!P0 BRA `(.L_x_12) ;  /* 0x0000000000808947 */ /* 0x000fea0003800000 */
[----:B------:R-:W-:-:S13]  /*0860*/  ISETP.GT.AND P0, PT, R15, 0xfe, PT ;  /* 0x000000fe0f00780c */ /* 0x000fda0003f04270 */
[----:B------:R-:W-:Y:S05]  /*0870*/  @P0 BRA `(.L_x_13) ;  /* 0x00000000006c0947 */ /* 0x000fea0003800000 */
[----:B------:R-:W-:-:S13]  /*0880*/  ISETP.GE.AND P0, PT, R15, 0x1, PT ;  /* 0x000000010f00780c */ /* 0x000fda0003f06270 */
[----:B------:R-:W-:Y:S05]  /*0890*/  @P0 BRA `(.L_x_14) ;  /* 0x0000000000740947 */ /* 0x000fea0003800000 */
[----:B------:R-:W-:Y:S02]  /*08a0*/  ISETP.GE.AND P0, PT, R15, -0x18, PT ;  /* 0xffffffe80f00780c */ /* 0x000fe40003f06270 */
[----:B------:R-:W-:-:S11]  /*08b0*/  LOP3.LUT R2, R2, 0x80000000, RZ, 0xc0, !PT ;  /* 0x8000000002027812 */ /* 0x000fd600078ec0ff */
[----:B------:R-:W-:Y:S05]  /*08c0*/  @!P0 BRA `(.L_x_14) ;  /* 0x0000000000688947 */ /* 0x000fea0003800000 */
[CCC-:B------:R-:W-:Y:S01]  /*08d0*/  FFMA.RZ R9, R16.reuse, R14.reuse, R13.reuse ;  /* 0x0000000e10097223 */ /* 0x1c0fe2000000c00d */
[C---:B------:R-:W-:Y:S02]  /*08e0*/  VIADD R12, R15.reuse, 0x20 ;  /* 0x000000200f0c7836 */ /* 0x040fe40000000000 */
[CCC-:B------:R-:W-:Y:S01]  /*08f0*/  FFMA.RM R10, R16.reuse, R14.reuse, R13.reuse ;  /* 0x0000000e100a7223 */ /* 0x1c0fe2000000400d */
[----:B------:R-:W-:Y:S02]  /*0900*/  ISETP.NE.AND P2, PT, R15, RZ, PT ;  /* 0x000000ff0f00720c */ /* 0x000fe40003f45270 */
[----:B------:R-:W-:Y:S01]  /*0910*/  LOP3.LUT R11, R9, 0x7fffff, RZ, 0xc0, !PT ;  /* 0x007fffff090b7812 */ /* 0x000fe200078ec0ff */
[----:B------:R-:W-:Y:S01]  /*0920*/  FFMA.RP R9, R16, R14, R13 ;  /* 0x0000000e10097223 */ /* 0x000fe2000000800d */
[----:B------:R-:W-:Y:S02]  /*0930*/  ISETP.NE.AND P1, PT, R15, RZ, PT ;  /* 0x000000ff0f00720c */ /* 0x000fe40003f25270 */
[----:B------:R-:W-:-:S02]  /*0940*/  LOP3.LUT R11, R11, 0x800000, RZ, 0xfc, !PT ;  /* 0x008000000b0b7812 */ /* 0x000fc400078efcff */
[----:B------:R-:W-:Y:S02]  /*0950*/  IADD3 R13, PT, PT, -R15, RZ, RZ ;  /* 0x000000ff0f0d7210 */ /* 0x000fe40007ffe1ff */
[----:B------:R-:W-:Y:S02]  /*0960*/  SHF.L.U32 R12, R11, R12, RZ ;  /* 0x0000000c0b0c7219 */ /* 0x000fe400000006ff */
[----:B------:R-:W-:Y:S02]  /*0970*/  FSETP.NEU.FTZ.AND P0, PT, R9, R10, PT ;  /* 0x0000000a0900720b */ /* 0x000fe40003f1d000 */
[----:B------:R-:W-:Y:S02]  /*0980*/  SEL R10, R13, RZ, P2 ;  /* 0x000000ff0d0a7207 */ /* 0x000fe40001000000 */
[----:B------:R-:W-:Y:S02]  /*0990*/  ISETP.NE.AND P1, PT, R12, RZ, P1 ;  /* 0x000000ff0c00720c */ /* 0x000fe40000f25270 */
[----:B------:R-:W-:-:S02]  /*09a0*/  SHF.R.U32.HI R10, RZ, R10, R11 ;  /* 0x0000000aff0a7219 */ /* 0x000fc4000001160b */
[----:B------:R-:W-:Y:S02]  /*09b0*/  PLOP3.LUT P0, PT, P0, P1, PT, 0xf8, 0x8f ;  /* 0x00000000008f781c */ /* 0x000fe40000703f70 */
[----:B------:R-:W-:Y:S02]  /*09c0*/  SHF.R.U32.HI R12, RZ, 0x1, R10 ;  /* 0x00000001ff0c7819 */ /* 0x000fe4000001160a */
[----:B------:R-:W-:-:S04]  /*09d0*/  SEL R9, RZ, 0x1, !P0 ;  /* 0x00000001ff097807 */ /* 0x000fc80004000000 */
[----:B------:R-:W-:-:S04]  /*09e0*/  LOP3.LUT R9, R9, 0x1, R12, 0xf8, !PT ;  /* 0x0000000109097812 */ /* 0x000fc800078ef80c */
[----:B------:R-:W-:-:S05]  /*09f0*/  LOP3.LUT R9, R9, R10, RZ, 0xc0, !PT ;  /* 0x0000000a09097212 */ /* 0x000fca00078ec0ff */
[----:B------:R-:W-:-:S05]  /*0a00*/  IMAD.IADD R9, R12, 0x1, R9 ;  /* 0x000000010c097824 */ /* 0x000fca00078e0209 */
[----:B------:R-:W-:Y:S01]  /*0a10*/  LOP3.LUT R2, R9, R2, RZ, 0xfc, !PT ;  /* 0x0000000209027212 */ /* 0x000fe200078efcff */
[----:B------:R-:W-:Y:S06]  /*0a20*/  BRA `(.L_x_14) ;  /* 0x0000000000107947 */ /* 0x000fec0003800000 */
.L_x_13:
[----:B------:R-:W-:-:S04]  /*0a30*/  LOP3.LUT R2, R2, 0x80000000, RZ, 0xc0, !PT ;  /* 0x8000000002027812 */ /* 0x000fc800078ec0ff */
[----:B------:R-:W-:Y:S01]  /*0a40*/  LOP3.LUT R2, R2, 0x7f800000, RZ, 0xfc, !PT ;  /* 0x7f80000002027812 */ /* 0x000fe200078efcff */
[----:B------:R-:W-:Y:S06]  /*0a50*/  BRA `(.L_x_14) ;  /* 0x0000000000047947 */ /* 0x000fec0003800000 */
.L_x_12:
[----:B------:R-:W-:-:S07]  /*0a60*/  IMAD R2, R9, 0x800000, R2 ;  /* 0x0080000009027824 */ /* 0x000fce00078e0202 */
.L_x_14:
[----:B------:R-:W-:Y:S05]  /*0a70*/  BSYNC.RECONVERGENT B2 ;  /* 0x0000000000027941 */ /* 0x000fea0003800200 */
.L_x_11:
[----:B------:R-:W-:Y:S05]  /*0a80*/  BRA `(.L_x_15) ;  /* 0x0000000000207947 */ /* 0x000fea0003800000 */
.L_x_10:
[----:B------:R-:W-:-:S04]  /*0a90*/  LOP3.LUT R2, R11, 0x80000000, R2, 0x48, !PT ;  /* 0x800000000b027812 */ /* 0x000fc800078e4802 */
[----:B------:R-:W-:Y:S01]  /*0aa0*/  LOP3.LUT R2, R2, 0x7f800000, RZ, 0xfc, !PT ;  /* 0x7f80000002027812 */ /* 0x000fe200078efcff */
[----:B------:R-:W-:Y:S06]  /*0ab0*/  BRA `(.L_x_15) ;  /* 0x0000000000147947 */ /* 0x000fec0003800000 */
.L_x_9:
[----:B------:R-:W-:Y:S01]  /*0ac0*/  LOP3.LUT R2, R11, 0x80000000, R2, 0x48, !PT ;  /* 0x800000000b027812 */ /* 0x000fe200078e4802 */
[----:B------:R-:W-:Y:S06]  /*0ad0*/  BRA `(.L_x_15) ;  /* 0x00000000000c7947 */ /* 0x000fec0003800000 */
.L_x_8:
[----:B------:R-:W0:Y:S01]  /*0ae0*/  MUFU.RSQ R2, -QNAN ;  /* 0xffc0000000027908 */ /* 0x000e220000001400 */
[----:B------:R-:W-:Y:S05]  /*0af0*/  BRA `(.L_x_15) ;  /* 0x0000000000047947 */ /* 0x000fea0003800000 */
.L_x_7:
[----:B------:R-:W-:-:S07]  /*0b00*/  FADD.FTZ R2, R2, R3 ;  /* 0x0000000302027221 */ /* 0x000fce0000010000 */
.L_x_15:
[----:B------:R-:W-:Y:S05]  /*0b10*/  BSYNC.RECONVERGENT B1 ;  /* 0x0000000000017941 */ /* 0x000fea0003800200 */
.L_x_5:
[----:B------:R-:W-:-:S04]  /*0b20*/  IMAD.MOV.U32 R9, RZ, RZ, 0x0 ;  /* 0x00000000ff097424 */ /* 0x000fc800078e00ff */
[----:B0-----:R-:W-:Y:S05]  /*0b30*/  RET.REL.NODEC R8 `(_Z20jacobiClusteredLocaliPfPKfS1_S1_i) ;  /* 0xfffffff408307950 */ /* 0x001fea0003c3ffff */
.L_x_16:
[----:B------:R-:W-:-:S00]  /*0b40*/  BRA `(.L_x_16) ;  /* 0xfffffffc00fc7947 */ /* 0x000fc0000383ffff */
[----:B------:R-:W-:-:S00]  /*0b50*/  NOP ;  /* 0x0000000000007918 */ /* 0x000fc00000000000 */
        /* <DEDUP_REMOVED lines=10> */
.L_x_17:


//--------------------- .nv.shared._Z20jacobiClusteredLocaliPfPKfS1_S1_i --------------------------
	.section	.nv.shared._Z20jacobiClusteredLocaliPfPKfS1_S1_i,"aw",@nobits
	.sectionflags	@""
	.align	16
	.zero		1024


//--------------------- .nv.shared.reserved.0     --------------------------
	.section	.nv.shared.reserved.0,"aw",@nobits
	.weak		__nv_reservedSMEM_offset_0_alias
	.size		__nv_reservedSMEM_offset_0_alias, 0, 64
	.other		__nv_reservedSMEM_offset_0_alias,@"STO_CUDA_RESERVED_SHARED STV_DEFAULT"
__nv_reservedSMEM_offset_0_alias:
	.zero		0
	.zero		64


//--------------------- .nv.constant0._Z20jacobiClusteredLocaliPfPKfS1_S1_i --------------------------
	.section	.nv.constant0._Z20jacobiClusteredLocaliPfPKfS1_S1_i,"a",@progbits
	.sectionflags	@""
	.align	4
.nv.constant0._Z20jacobiClusteredLocaliPfPKfS1_S1_i:
	.zero		940


//--------------------- SYMBOLS --------------------------

	.type		.nv.reservedSmem.offset0,@object
	.size		.nv.reservedSmem.offset0,0x4
	.type		.nv.reservedSmem.cap,@object
	.size		.nv.reservedSmem.cap,0x4
